	.headerflags	@"EF_CUDA_TEXMODE_UNIFIED EF_CUDA_64BIT_ADDRESS EF_CUDA_ACCELERATORS EF_CUDA_SM90 EF_CUDA_VIRTUAL_SM(EF_CUDA_SM90)"
	.elftype	@"ET_EXEC"


//--------------------- .nv.info                  --------------------------
	.section	.nv.info,"",@"SHT_CUDA_INFO"
	.align	4


	//----- nvinfo : EIATTR_REGCOUNT
	.align		4
        /*0000*/ 	.byte	0x04, 0x2f
        /*0002*/ 	.short	(.L_3 - .L_2)
	.align		4
.L_2:
        /*0004*/ 	.word	index@(triton_poi_fused__native_batch_norm_legit_no_training_add_convolution_relu_14)
        /*0008*/ 	.word	0x00000020


	//----- nvinfo : EIATTR_MIN_STACK_SIZE
	.align		4
.L_3:
        /*000c*/ 	.byte	0x04, 0x12
        /*000e*/ 	.short	(.L_5 - .L_4)
	.align		4
.L_4:
        /*0010*/ 	.word	index@(triton_poi_fused__native_batch_norm_legit_no_training_add_convolution_relu_14)
        /*0014*/ 	.word	0x00000000


	//----- nvinfo : EIATTR_FRAME_SIZE
	.align		4
.L_5:
        /*0018*/ 	.byte	0x04, 0x11
        /*001a*/ 	.short	(.L_7 - .L_6)
	.align		4
.L_6:
        /*001c*/ 	.word	index@(triton_poi_fused__native_batch_norm_legit_no_training_add_convolution_relu_14)
        /*0020*/ 	.word	0x00000000


	//----- nvinfo : EIATTR_MIN_STACK_SIZE
	.align		4
.L_7:
        /*0024*/ 	.byte	0x04, 0x12
        /*0026*/ 	.short	(.L_9 - .L_8)
	.align		4
.L_8:
        /*0028*/ 	.word	index@(triton_poi_fused__native_batch_norm_legit_no_training_add_convolution_relu_14)
        /*002c*/ 	.word	0x00000000
.L_9:


//--------------------- .nv.info.triton_poi_fused__native_batch_norm_legit_no_training_add_convolution_relu_14 --------------------------
	.section	.nv.info.triton_poi_fused__native_batch_norm_legit_no_training_add_convolution_relu_14,"",@"SHT_CUDA_INFO"
	.sectionflags	@""
	.align	4


	//----- nvinfo : EIATTR_CUDA_API_VERSION
	.align		4
        /*0000*/ 	.byte	0x04, 0x37
        /*0002*/ 	.short	(.L_11 - .L_10)
.L_10:
        /*0004*/ 	.word	0x0000007c


	//----- nvinfo : EIATTR_KPARAM_INFO
	.align		4
.L_11:
        /*0008*/ 	.byte	0x04, 0x17
        /*000a*/ 	.short	(.L_13 - .L_12)
.L_12:
        /*000c*/ 	.word	0x00000000
        /*0010*/ 	.short	0x0008
        /*0012*/ 	.short	0x0040
        /*0014*/ 	.byte	0x00, 0xf0, 0x11, 0x00


	//----- nvinfo : EIATTR_KPARAM_INFO
	.align		4
.L_13:
        /*0018*/ 	.byte	0x04, 0x17
        /*001a*/ 	.short	(.L_15 - .L_14)
.L_14:
        /*001c*/ 	.word	0x00000000
        /*0020*/ 	.short	0x0007
        /*0022*/ 	.short	0x0038
        /*0024*/ 	.byte	0x00, 0xf4, 0x21, 0x00


	//----- nvinfo : EIATTR_KPARAM_INFO
	.align		4
.L_15:
        /*0028*/ 	.byte	0x04, 0x17
        /*002a*/ 	.short	(.L_17 - .L_16)
.L_16:
        /*002c*/ 	.word	0x00000000
        /*0030*/ 	.short	0x0006
        /*0032*/ 	.short	0x0030
        /*0034*/ 	.byte	0x00, 0xf4, 0x21, 0x00


	//----- nvinfo : EIATTR_KPARAM_INFO
	.align		4
.L_17:
        /*0038*/ 	.byte	0x04, 0x17
        /*003a*/ 	.short	(.L_19 - .L_18)
.L_18:
        /*003c*/ 	.word	0x00000000
        /*0040*/ 	.short	0x0005
        /*0042*/ 	.short	0x0028
        /*0044*/ 	.byte	0x00, 0xf4, 0x21, 0x00


	//----- nvinfo : EIATTR_KPARAM_INFO
	.align		4
.L_19:
        /*0048*/ 	.byte	0x04, 0x17
        /*004a*/ 	.short	(.L_21 - .L_20)
.L_20:
        /*004c*/ 	.word	0x00000000
        /*0050*/ 	.short	0x0004
        /*0052*/ 	.short	0x0020
        /*0054*/ 	.byte	0x00, 0xf4, 0x21, 0x00


	//----- nvinfo : EIATTR_KPARAM_INFO
	.align		4
.L_21:
        /*0058*/ 	.byte	0x04, 0x17
        /*005a*/ 	.short	(.L_23 - .L_22)
.L_22:
        /*005c*/ 	.word	0x00000000
        /*0060*/ 	.short	0x0003
        /*0062*/ 	.short	0x0018
        /*0064*/ 	.byte	0x00, 0xf4, 0x21, 0x00


	//----- nvinfo : EIATTR_KPARAM_INFO
	.align		4
.L_23:
        /*0068*/ 	.byte	0x04, 0x17
        /*006a*/ 	.short	(.L_25 - .L_24)
.L_24:
        /*006c*/ 	.word	0x00000000
        /*0070*/ 	.short	0x0002
        /*0072*/ 	.short	0x0010
        /*0074*/ 	.byte	0x00, 0xf4, 0x21, 0x00


	//----- nvinfo : EIATTR_KPARAM_INFO
	.align		4
.L_25:
        /*0078*/ 	.byte	0x04, 0x17
        /*007a*/ 	.short	(.L_27 - .L_26)
.L_26:
        /*007c*/ 	.word	0x00000000
        /*0080*/ 	.short	0x0001
        /*0082*/ 	.short	0x0008
        /*0084*/ 	.byte	0x00, 0xf4, 0x21, 0x00


	//----- nvinfo : EIATTR_KPARAM_INFO
	.align		4
.L_27:
        /*0088*/ 	.byte	0x04, 0x17
        /*008a*/ 	.short	(.L_29 - .L_28)
.L_28:
        /*008c*/ 	.word	0x00000000
        /*0090*/ 	.short	0x0000
        /*0092*/ 	.short	0x0000
        /*0094*/ 	.byte	0x00, 0xf4, 0x21, 0x00


	//----- nvinfo : EIATTR_SPARSE_MMA_MASK
	.align		4
.L_29:
        /*0098*/ 	.byte	0x03, 0x50
        /*009a*/ 	.short	0x0000


	//----- nvinfo : EIATTR_MAXREG_COUNT
	.align		4
        /*009c*/ 	.byte	0x03, 0x1b
        /*009e*/ 	.short	0x00ff


	//----- nvinfo : EIATTR_EXIT_INSTR_OFFSETS
	.align		4
        /*00a0*/ 	.byte	0x04, 0x1c
        /*00a2*/ 	.short	(.L_31 - .L_30)


	//   ....[0]....
.L_30:
        /*00a4*/ 	.word	0x000008a0


	//----- nvinfo : EIATTR_REQNTID
	.align		4
.L_31:
        /*00a8*/ 	.byte	0x04, 0x10
        /*00aa*/ 	.short	(.L_33 - .L_32)
.L_32:
        /*00ac*/ 	.word	0x00000080
        /*00b0*/ 	.word	0x00000001
        /*00b4*/ 	.word	0x00000001


	//----- nvinfo : EIATTR_CBANK_PARAM_SIZE
	.align		4
.L_33:
        /*00b8*/ 	.byte	0x03, 0x19
        /*00ba*/ 	.short	0x0044


	//----- nvinfo : EIATTR_PARAM_CBANK
	.align		4
        /*00bc*/ 	.byte	0x04, 0x0a
        /*00be*/ 	.short	(.L_35 - .L_34)
	.align		4
.L_34:
        /*00c0*/ 	.word	index@(.nv.constant0.triton_poi_fused__native_batch_norm_legit_no_training_add_convolution_relu_14)
        /*00c4*/ 	.short	0x0210
        /*00c6*/ 	.short	0x0044


	//----- nvinfo : EIATTR_SW_WAR
	.align		4
.L_35:
        /*00c8*/ 	.byte	0x04, 0x36
        /*00ca*/ 	.short	(.L_37 - .L_36)
.L_36:
        /*00cc*/ 	.word	0x00000008
.L_37:


//--------------------- .nv.callgraph             --------------------------
	.section	.nv.callgraph,"",@"SHT_CUDA_CALLGRAPH"
	.align	4
	.sectionentsize	8
	.align		4
        /*0000*/ 	.word	0x00000000
	.align		4
        /*0004*/ 	.word	0xffffffff
	.align		4
        /*0008*/ 	.word	0x00000000
	.align		4
        /*000c*/ 	.word	0xfffffffe
	.align		4
        /*0010*/ 	.word	0x00000000
	.align		4
        /*0014*/ 	.word	0xfffffffd
	.align		4
        /*0018*/ 	.word	0x00000000
	.align		4
        /*001c*/ 	.word	0xfffffffc


//--------------------- .nv.constant4             --------------------------
	.section	.nv.constant4,"a",@progbits
	.align	8
	.align		8
.nv.constant4:
        /*0000*/ 	.dword	_$_str
	.align		8
        /*0008*/ 	.dword	_$_str_$_2


//--------------------- .text.triton_poi_fused__native_batch_norm_legit_no_training_add_convolution_relu_14 --------------------------
	.section	.text.triton_poi_fused__native_batch_norm_legit_no_training_add_convolution_relu_14,"ax",@progbits
	.align	128
        .global         triton_poi_fused__native_batch_norm_legit_no_training_add_convolution_relu_14
        .type           triton_poi_fused__native_batch_norm_legit_no_training_add_convolution_relu_14,@function
        .size           triton_poi_fused__native_batch_norm_legit_no_training_add_convolution_relu_14,(.L_x_1 - triton_poi_fused__native_batch_norm_legit_no_training_add_convolution_relu_14)
        .other          triton_poi_fused__native_batch_norm_legit_no_training_add_convolution_relu_14,@"STO_CUDA_ENTRY STV_DEFAULT"
triton_poi_fused__native_batch_norm_legit_no_training_add_convolution_relu_14:
.text.triton_poi_fused__native_batch_norm_legit_no_training_add_convolution_relu_14:
[----:B------:R-:W-:Y:S01]  /*0000*/  LDC R1, c[0x0][0x28] ;  /* 0x00000a00ff017b82 */ /* 0x000fe20000000800 */
[----:B------:R-:W1:Y:S07]  /*0010*/  S2R R0, SR_TID.X ;  /* 0x0000000000007919 */ /* 0x000e6e0000002100 */
[----:B------:R-:W2:Y:S01]  /*0020*/  LDC.64 R20, c[0x0][0x228] ;  /* 0x00008a00ff147b82 */ /* 0x000ea20000000a00 */
[----:B------:R-:W-:Y:S01]  /*0030*/  ULDC.64 UR4, c[0x0][0x208] ;  /* 0x0000820000047ab9 */ /* 0x000fe20000000a00 */
[----:B------:R-:W3:Y:S06]  /*0040*/  S2R R3, SR_CTAID.X ;  /* 0x0000000000037919 */ /* 0x000eec0000002500 */
[----:B------:R-:W4:Y:S08]  /*0050*/  LDC.64 R12, c[0x0][0x218] ;  /* 0x00008600ff0c7b82 */ /* 0x000f300000000a00 */
[----:B------:R-:W5:Y:S08]  /*0060*/  LDC.64 R26, c[0x0][0x210] ;  /* 0x00008400ff1a7b82 */ /* 0x000f700000000a00 */
[----:B------:R-:W5:Y:S01]  /*0070*/  LDC.64 R4, c[0x0][0x220] ;  /* 0x00008800ff047b82 */ /* 0x000f620000000a00 */
[----:B-1----:R-:W-:-:S02]  /*0080*/  SHF.L.U32 R0, R0, 0x2, RZ ;  /* 0x0000000200007819 */ /* 0x002fc400000006ff */
[----:B---3--:R-:W-:Y:S02]  /*0090*/  SHF.R.S32.HI R2, RZ, 0x15, R3 ;  /* 0x00000015ff027819 */ /* 0x008fe40000011403 */
[----:B------:R-:W-:Y:S02]  /*00a0*/  LOP3.LUT R0, R0, 0x1fc, RZ, 0xc0, !PT ;  /* 0x000001fc00007812 */ /* 0x000fe400078ec0ff */
[----:B------:R-:W-:Y:S02]  /*00b0*/  SGXT R2, R2, 0x1 ;  /* 0x000000010202781a */ /* 0x000fe40000000200 */
[----:B------:R-:W-:-:S04]  /*00c0*/  LEA R3, R3, R0, 0xa ;  /* 0x0000000003037211 */ /* 0x000fc800078e50ff */
[----:B------:R-:W-:-:S04]  /*00d0*/  LEA.HI R2, R2, R3, RZ, 0x8 ;  /* 0x0000000302027211 */ /* 0x000fc800078f40ff */
[----:B------:R-:W-:-:S04]  /*00e0*/  LOP3.LUT R2, R2, 0xffffff00, RZ, 0xc0, !PT ;  /* 0xffffff0002027812 */ /* 0x000fc800078ec0ff */
[----:B------:R-:W-:-:S05]  /*00f0*/  IADD3 R24, R3, -R2, RZ ;  /* 0x8000000203187210 */ /* 0x000fca0007ffe0ff */
[----:B--2---:R-:W-:-:S06]  /*0100*/  IMAD.WIDE R20, R24, 0x4, R20 ;  /* 0x0000000418147825 */ /* 0x004fcc00078e0214 */
[----:B------:R-:W2:Y:S01]  /*0110*/  LDG.E.EL.128 R20, desc[UR4][R20.64] ;  /* 0x0000000414147981 */ /* 0x000ea2000c2e1d00 */
[----:B----4-:R-:W-:-:S04]  /*0120*/  IMAD.WIDE R12, R24, 0x4, R12 ;  /* 0x00000004180c7825 */ /* 0x010fc800078e020c */
[----:B-----5:R-:W-:Y:S02]  /*0130*/  IMAD.WIDE R26, R3, 0x4, R26 ;  /* 0x00000004031a7825 */ /* 0x020fe400078e021a */
[----:B------:R-:W3:Y:S04]  /*0140*/  LDG.E.EL.128 R12, desc[UR4][R12.64] ;  /* 0x000000040c0c7981 */ /* 0x000ee8000c2e1d00 */
[----:B------:R-:W3:Y:S04]  /*0150*/  LDG.E.128 R8, desc[UR4][R26.64] ;  /* 0x000000041a087981 */ /* 0x000ee8000c1e1d00 */
[----:B------:R-:W4:Y:S01]  /*0160*/  LDG.E.128 R16, desc[UR4][R26.64+0x800] ;  /* 0x000800041a107981 */ /* 0x000f22000c1e1d00 */
[----:B0-----:R-:W-:-:S06]  /*0170*/  IMAD.WIDE R4, R24, 0x4, R4 ;  /* 0x0000000418047825 */ /* 0x001fcc00078e0204 */
[----:B------:R-:W5:Y:S01]  /*0180*/  LDG.E.EL.128 R4, desc[UR4][R4.64] ;  /* 0x0000000404047981 */ /* 0x000f62000c2e1d00 */
[----:B--2---:R-:W-:-:S04]  /*0190*/  FADD R2, R20, 9.9999997473787516356e-06 ;  /* 0x3727c5ac14027421 */ /* 0x004fc80000000000 */
[----:B------:R-:W0:Y:S01]  /*01a0*/  MUFU.SQRT R0, R2 ;  /* 0x0000000200007308 */ /* 0x000e220000002000 */
[----:B------:R-:W-:Y:S01]  /*01b0*/  FADD R21, R21, 9.9999997473787516356e-06 ;  /* 0x3727c5ac15157421 */ /* 0x000fe20000000000 */
[----:B------:R-:W-:Y:S01]  /*01c0*/  FADD R20, R22, 9.9999997473787516356e-06 ;  /* 0x3727c5ac16147421 */ /* 0x000fe20000000000 */
[----:B------:R-:W-:-:S05]  /*01d0*/  FADD R23, R23, 9.9999997473787516356e-06 ;  /* 0x3727c5ac17177421 */ /* 0x000fca0000000000 */
[----:B------:R-:W1:Y:S01]  /*01e0*/  MUFU.SQRT R21, R21 ;  /* 0x0000001500157308 */ /* 0x000e620000002000 */
[C---:B0-----:R-:W-:Y:S02]  /*01f0*/  FSETP.GT.AND P6, PT, R0.reuse, 8.50705917302346158658e+37, PT ;  /* 0x7e8000000000780b */ /* 0x041fe40003fc4000 */
[----:B------:R-:W-:-:S05]  /*0200*/  FSETP.GEU.AND P5, PT, R0, 1.175494350822287508e-38, PT ;  /* 0x008000000000780b */ /* 0x000fca0003fae000 */
[----:B------:R-:W0:Y:S08]  /*0210*/  MUFU.SQRT R20, R20 ;  /* 0x0000001400147308 */ /* 0x000e300000002000 */
[----:B------:R-:W2:Y:S01]  /*0220*/  MUFU.SQRT R23, R23 ;  /* 0x0000001700177308 */ /* 0x000ea20000002000 */
[C---:B-1----:R-:W-:Y:S01]  /*0230*/  FSETP.GT.AND P4, PT, R21.reuse, 8.50705917302346158658e+37, PT ;  /* 0x7e8000001500780b */ /* 0x042fe20003f84000 */
[----:B------:R-:W-:Y:S01]  /*0240*/  @P6 FMUL R0, R0, 0.25 ;  /* 0x3e80000000006820 */ /* 0x000fe20000400000 */
[----:B------:R-:W-:Y:S01]  /*0250*/  HFMA2.MMA R22, -RZ, RZ, 1.625, 0 ;  /* 0x3e800000ff167435 */ /* 0x000fe200000001ff */
[----:B------:R-:W-:-:S02]  /*0260*/  FSETP.GEU.AND P3, PT, R21, 1.175494350822287508e-38, PT ;  /* 0x008000001500780b */ /* 0x000fc40003f6e000 */
[----:B------:R-:W-:Y:S01]  /*0270*/  @!P5 FMUL R0, R0, 16777216 ;  /* 0x4b8000000000d820 */ /* 0x000fe20000400000 */
[C---:B0-----:R-:W-:Y:S02]  /*0280*/  FSETP.GT.AND P2, PT, R20.reuse, 8.50705917302346158658e+37, PT ;  /* 0x7e8000001400780b */ /* 0x041fe40003f44000 */
[----:B------:R-:W-:-:S03]  /*0290*/  FSETP.GEU.AND P0, PT, R20, 1.175494350822287508e-38, PT ;  /* 0x008000001400780b */ /* 0x000fc60003f0e000 */
[----:B------:R-:W0:Y:S01]  /*02a0*/  MUFU.RCP R0, R0 ;  /* 0x0000000000007308 */ /* 0x000e220000001000 */
[----:B--2---:R-:W-:Y:S01]  /*02b0*/  FSETP.GT.AND P1, PT, R23, 8.50705917302346158658e+37, PT ;  /* 0x7e8000001700780b */ /* 0x004fe20003f24000 */
[----:B------:R-:W-:Y:S01]  /*02c0*/  @P4 FMUL R21, R21, 0.25 ;  /* 0x3e80000015154820 */ /* 0x000fe20000400000 */
[----:B------:R-:W-:Y:S02]  /*02d0*/  FSEL R25, R22, 1, P6 ;  /* 0x3f80000016197808 */ /* 0x000fe40003000000 */
[----:B------:R-:W-:Y:S01]  /*02e0*/  FSETP.GEU.AND P6, PT, R23, 1.175494350822287508e-38, PT ;  /* 0x008000001700780b */ /* 0x000fe20003fce000 */
[----:B------:R-:W-:Y:S02]  /*02f0*/  @!P3 FMUL R21, R21, 16777216 ;  /* 0x4b8000001515b820 */ /* 0x000fe40000400000 */
[----:B------:R-:W-:Y:S01]  /*0300*/  @P2 FMUL R20, R20, 0.25 ;  /* 0x3e80000014142820 */ /* 0x000fe20000400000 */
[----:B------:R-:W-:Y:S01]  /*0310*/  @!P5 FMUL R25, R25, 16777216 ;  /* 0x4b8000001919d820 */ /* 0x000fe20000400000 */
[----:B------:R-:W1:Y:S02]  /*0320*/  MUFU.RCP R2, R21 ;  /* 0x0000001500027308 */ /* 0x000e640000001000 */
[----:B------:R-:W-:-:S02]  /*0330*/  @!P0 FMUL R20, R20, 16777216 ;  /* 0x4b80000014148820 */ /* 0x000fc40000400000 */
[----:B------:R-:W-:Y:S01]  /*0340*/  @P1 FMUL R23, R23, 0.25 ;  /* 0x3e80000017171820 */ /* 0x000fe20000400000 */
[----:B0-----:R-:W-:Y:S01]  /*0350*/  FMUL R0, R0, R25 ;  /* 0x0000001900007220 */ /* 0x001fe20000400000 */
[----:B------:R-:W-:Y:S02]  /*0360*/  FSEL R25, R22, 1, P4 ;  /* 0x3f80000016197808 */ /* 0x000fe40002000000 */
[----:B------:R-:W-:Y:S01]  /*0370*/  @!P6 FMUL R23, R23, 16777216 ;  /* 0x4b8000001717e820 */ /* 0x000fe20000400000 */
[----:B------:R-:W0:Y:S02]  /*0380*/  MUFU.RCP R20, R20 ;  /* 0x0000001400147308 */ /* 0x000e240000001000 */
[----:B------:R-:W-:-:S06]  /*0390*/  @!P3 FMUL R25, R25, 16777216 ;  /* 0x4b8000001919b820 */ /* 0x000fcc0000400000 */
[----:B------:R-:W2:Y:S01]  /*03a0*/  MUFU.RCP R23, R23 ;  /* 0x0000001700177308 */ /* 0x000ea20000001000 */
[----:B-1----:R-:W-:Y:S01]  /*03b0*/  FMUL R2, R2, R25 ;  /* 0x0000001902027220 */ /* 0x002fe20000400000 */
[C---:B------:R-:W-:Y:S02]  /*03c0*/  FSEL R25, R22.reuse, 1, P2 ;  /* 0x3f80000016197808 */ /* 0x040fe40001000000 */
[----:B------:R-:W-:-:S03]  /*03d0*/  FSEL R22, R22, 1, P1 ;  /* 0x3f80000016167808 */ /* 0x000fc60000800000 */
[----:B------:R-:W-:Y:S02]  /*03e0*/  @!P0 FMUL R25, R25, 16777216 ;  /* 0x4b80000019198820 */ /* 0x000fe40000400000 */
[----:B------:R-:W-:Y:S01]  /*03f0*/  @!P6 FMUL R22, R22, 16777216 ;  /* 0x4b8000001616e820 */ /* 0x000fe20000400000 */
[--C-:B---3--:R-:W-:Y:S01]  /*0400*/  FADD R8, R8, R12.reuse ;  /* 0x0000000c08087221 */ /* 0x108fe20000000000 */
[----:B0-----:R-:W-:Y:S01]  /*0410*/  FMUL R21, R20, R25 ;  /* 0x0000001914157220 */ /* 0x001fe20000400000 */
[--C-:B------:R-:W-:Y:S01]  /*0420*/  FADD R9, R9, R13.reuse ;  /* 0x0000000d09097221 */ /* 0x100fe20000000000 */
[----:B----4-:R-:W-:Y:S01]  /*0430*/  FADD R12, R16, R12 ;  /* 0x0000000c100c7221 */ /* 0x010fe20000000000 */
[----:B------:R-:W-:Y:S01]  /*0440*/  FADD R13, R17, R13 ;  /* 0x0000000d110d7221 */ /* 0x000fe20000000000 */
[----:B--2---:R-:W-:Y:S01]  /*0450*/  FMUL R20, R23, R22 ;  /* 0x0000001617147220 */ /* 0x004fe20000400000 */
[----:B------:R-:W0:Y:S08]  /*0460*/  LDC.64 R16, c[0x0][0x230] ;  /* 0x00008c00ff107b82 */ /* 0x000e300000000a00 */
[----:B------:R-:W1:Y:S01]  /*0470*/  LDC.64 R22, c[0x0][0x238] ;  /* 0x00008e00ff167b82 */ /* 0x000e620000000a00 */
[--C-:B------:R-:W-:Y:S01]  /*0480*/  FADD R10, R10, R14.reuse ;  /* 0x0000000e0a0a7221 */ /* 0x100fe20000000000 */
[--C-:B------:R-:W-:Y:S01]  /*0490*/  FADD R11, R11, R15.reuse ;  /* 0x0000000f0b0b7221 */ /* 0x100fe20000000000 */
[----:B------:R-:W-:Y:S01]  /*04a0*/  FADD R14, R18, R14 ;  /* 0x0000000e120e7221 */ /* 0x000fe20000000000 */
[----:B------:R-:W-:-:S02]  /*04b0*/  FADD R15, R19, R15 ;  /* 0x0000000f130f7221 */ /* 0x000fc40000000000 */
[C---:B-----5:R-:W-:Y:S01]  /*04c0*/  FADD R19, -R7.reuse, R11 ;  /* 0x0000000b07137221 */ /* 0x060fe20000000100 */
[C---:B------:R-:W-:Y:S01]  /*04d0*/  FADD R18, -R6.reuse, R14 ;  /* 0x0000000e06127221 */ /* 0x040fe20000000100 */
[----:B------:R-:W-:Y:S01]  /*04e0*/  FADD R7, -R7, R15 ;  /* 0x0000000f07077221 */ /* 0x000fe20000000100 */
[----:B------:R-:W-:-:S03]  /*04f0*/  FADD R28, -R6, R10 ;  /* 0x0000000a061c7221 */ /* 0x000fc60000000100 */
[----:B------:R-:W-:Y:S01]  /*0500*/  FMUL R6, R20, R7 ;  /* 0x0000000714067220 */ /* 0x000fe20000400000 */
[----:B0-----:R-:W-:-:S04]  /*0510*/  IMAD.WIDE R16, R24, 0x4, R16 ;  /* 0x0000000418107825 */ /* 0x001fc800078e0210 */
[C---:B------:R-:W-:Y:S01]  /*0520*/  FMUL R25, R21.reuse, R28 ;  /* 0x0000001c15197220 */ /* 0x040fe20000400000 */
[----:B------:R-:W-:Y:S01]  /*0530*/  FMUL R7, R21, R18 ;  /* 0x0000001215077220 */ /* 0x000fe20000400000 */
[----:B------:R-:W0:Y:S01]  /*0540*/  LDC.64 R28, c[0x0][0x240] ;  /* 0x00009000ff1c7b82 */ /* 0x000e220000000a00 */
[----:B-1----:R-:W-:-:S04]  /*0550*/  IMAD.WIDE R22, R24, 0x4, R22 ;  /* 0x0000000418167825 */ /* 0x002fc800078e0216 */
[----:B------:R-:W-:Y:S02]  /*0560*/  FMUL R24, R20, R19 ;  /* 0x0000001314187220 */ /* 0x000fe40000400000 */
[----:B------:R-:W2:Y:S04]  /*0570*/  LDG.E.EL.128 R16, desc[UR4][R16.64] ;  /* 0x0000000410107981 */ /* 0x000ea8000c2e1d00 */
[----:B------:R-:W2:Y:S01]  /*0580*/  LDG.E.EL.128 R20, desc[UR4][R22.64] ;  /* 0x0000000416147981 */ /* 0x000ea2000c2e1d00 */
[----:B0-----:R-:W-:-:S04]  /*0590*/  IMAD.WIDE R28, R3, 0x4, R28 ;  /* 0x00000004031c7825 */ /* 0x001fc800078e021c */
[C-C-:B--2---:R-:W-:Y:S01]  /*05a0*/  FFMA R6, R19.reuse, R6, R23.reuse ;  /* 0x0000000613067223 */ /* 0x144fe20000000017 */
[----:B------:R-:W-:Y:S01]  /*05b0*/  FFMA R24, R19, R24, R23 ;  /* 0x0000001813187223 */ /* 0x000fe20000000017 */
[C---:B------:R-:W-:Y:S01]  /*05c0*/  FADD R19, -R5.reuse, R9 ;  /* 0x0000000905137221 */ /* 0x040fe20000000100 */
[----:B------:R-:W-:Y:S01]  /*05d0*/  FADD R5, -R5, R13 ;  /* 0x0000000d05057221 */ /* 0x000fe20000000100 */
[C-C-:B------:R-:W-:Y:S01]  /*05e0*/  FFMA R7, R18.reuse, R7, R22.reuse ;  /* 0x0000000712077223 */ /* 0x140fe20000000016 */
[----:B------:R-:W-:Y:S01]  /*05f0*/  FFMA R25, R18, R25, R22 ;  /* 0x0000001912197223 */ /* 0x000fe20000000016 */
[C---:B------:R-:W-:Y:S01]  /*0600*/  FMUL R18, R2.reuse, R19 ;  /* 0x0000001302127220 */ /* 0x040fe20000400000 */
[----:B------:R-:W-:Y:S01]  /*0610*/  FMUL R2, R2, R5 ;  /* 0x0000000502027220 */ /* 0x000fe20000400000 */
[C---:B------:R-:W-:Y:S01]  /*0620*/  FADD R19, -R4.reuse, R8 ;  /* 0x0000000804137221 */ /* 0x040fe20000000100 */
[----:B------:R-:W-:-:S03]  /*0630*/  FADD R5, -R4, R12 ;  /* 0x0000000c04057221 */ /* 0x000fc60000000100 */
[C---:B------:R-:W-:Y:S01]  /*0640*/  FMUL R19, R0.reuse, R19 ;  /* 0x0000001300137220 */ /* 0x040fe20000400000 */
[----:B------:R-:W-:Y:S01]  /*0650*/  FMUL R5, R0, R5 ;  /* 0x0000000500057220 */ /* 0x000fe20000400000 */
[C-C-:B------:R-:W-:Y:S01]  /*0660*/  FFMA R0, R17.reuse, R2, R21.reuse ;  /* 0x0000000211007223 */ /* 0x140fe20000000015 */
[----:B------:R-:W-:Y:S01]  /*0670*/  FFMA R2, R17, R18, R21 ;  /* 0x0000001211027223 */ /* 0x000fe20000000015 */
[C-C-:B------:R-:W-:Y:S01]  /*0680*/  FFMA R4, R16.reuse, R19, R20.reuse ;  /* 0x0000001310047223 */ /* 0x140fe20000000014 */
[----:B------:R-:W-:Y:S02]  /*0690*/  FFMA R5, R16, R5, R20 ;  /* 0x0000000510057223 */ /* 0x000fe40000000014 */
[----:B------:R-:W2:Y:S04]  /*06a0*/  LDG.E.128 R16, desc[UR4][R28.64] ;  /* 0x000000041c107981 */ /* 0x000ea8000c1e1d00 */
[----:B------:R0:W3:Y:S02]  /*06b0*/  LDG.E.128 R20, desc[UR4][R28.64+0x800] ;  /* 0x000800041c147981 */ /* 0x0000e4000c1e1d00 */
[----:B0-----:R-:W0:Y:S02]  /*06c0*/  LDC.64 R28, c[0x0][0x248] ;  /* 0x00009200ff1c7b82 */ /* 0x001e240000000a00 */
[----:B------:R3:W-:Y:S04]  /*06d0*/  STG.E.128 desc[UR4][R26.64], R8 ;  /* 0x000000081a007986 */ /* 0x0007e8000c101d04 */
[----:B------:R-:W-:Y:S01]  /*06e0*/  STG.E.128 desc[UR4][R26.64+0x800], R12 ;  /* 0x0008000c1a007986 */ /* 0x000fe2000c101d04 */
[----:B0-----:R-:W-:Y:S01]  /*06f0*/  IMAD.WIDE R28, R3, 0x4, R28 ;  /* 0x00000004031c7825 */ /* 0x001fe200078e021c */
[----:B--2---:R-:W-:-:S03]  /*0700*/  FSETP.GEU.AND P6, PT, R4, -R16, PT ;  /* 0x800000100400720b */ /* 0x004fc60003fce000 */
[----:B------:R-:W-:Y:S01]  /*0710*/  FADD R4, R16, R4 ;  /* 0x0000000410047221 */ /* 0x000fe20000000000 */
[----:B------:R-:W-:Y:S01]  /*0720*/  FSETP.GEU.AND P0, PT, R2, -R17, PT ;  /* 0x800000110200720b */ /* 0x000fe20003f0e000 */
[----:B------:R-:W-:Y:S01]  /*0730*/  FADD R2, R17, R2 ;  /* 0x0000000211027221 */ /* 0x000fe20000000000 */
[----:B------:R-:W-:Y:S01]  /*0740*/  FSETP.GEU.AND P1, PT, R25, -R18, PT ;  /* 0x800000121900720b */ /* 0x000fe20003f2e000 */
[----:B------:R-:W-:Y:S01]  /*0750*/  FADD R18, R18, R25 ;  /* 0x0000001912127221 */ /* 0x000fe20000000000 */
[----:B------:R-:W-:Y:S01]  /*0760*/  FSETP.GEU.AND P2, PT, R24, -R19, PT ;  /* 0x800000131800720b */ /* 0x000fe20003f4e000 */
[----:B------:R-:W-:Y:S01]  /*0770*/  FADD R19, R19, R24 ;  /* 0x0000001813137221 */ /* 0x000fe20000000000 */
[----:B---3--:R-:W-:Y:S01]  /*0780*/  FADD R8, R20, R5 ;  /* 0x0000000514087221 */ /* 0x008fe20000000000 */
[----:B------:R-:W-:Y:S01]  /*0790*/  FADD R9, R21, R0 ;  /* 0x0000000015097221 */ /* 0x000fe20000000000 */
[----:B------:R-:W-:Y:S01]  /*07a0*/  FADD R10, R22, R7 ;  /* 0x00000007160a7221 */ /* 0x000fe20000000000 */
[----:B------:R-:W-:Y:S01]  /*07b0*/  SEL R4, R4, RZ, P6 ;  /* 0x000000ff04047207 */ /* 0x000fe20003000000 */
[----:B------:R-:W-:Y:S01]  /*07c0*/  FADD R11, R23, R6 ;  /* 0x00000006170b7221 */ /* 0x000fe20000000000 */
[----:B------:R-:W-:-:S02]  /*07d0*/  FSETP.GEU.AND P3, PT, R5, -R20, PT ;  /* 0x800000140500720b */ /* 0x000fc40003f6e000 */
[----:B------:R-:W-:Y:S02]  /*07e0*/  FSETP.GEU.AND P4, PT, R0, -R21, PT ;  /* 0x800000150000720b */ /* 0x000fe40003f8e000 */
[----:B------:R-:W-:Y:S02]  /*07f0*/  FSETP.GEU.AND P5, PT, R7, -R22, PT ;  /* 0x800000160700720b */ /* 0x000fe40003fae000 */
[----:B------:R-:W-:Y:S02]  /*0800*/  FSETP.GEU.AND P6, PT, R6, -R23, PT ;  /* 0x800000170600720b */ /* 0x000fe40003fce000 */
[----:B------:R-:W-:Y:S02]  /*0810*/  SEL R5, R2, RZ, P0 ;  /* 0x000000ff02057207 */ /* 0x000fe40000000000 */
[----:B------:R-:W-:Y:S02]  /*0820*/  SEL R6, R18, RZ, P1 ;  /* 0x000000ff12067207 */ /* 0x000fe40000800000 */
[----:B------:R-:W-:-:S02]  /*0830*/  SEL R7, R19, RZ, P2 ;  /* 0x000000ff13077207 */ /* 0x000fc40001000000 */
[----:B------:R-:W-:Y:S02]  /*0840*/  SEL R8, R8, RZ, P3 ;  /* 0x000000ff08087207 */ /* 0x000fe40001800000 */
[----:B------:R-:W-:Y:S02]  /*0850*/  SEL R9, R9, RZ, P4 ;  /* 0x000000ff09097207 */ /* 0x000fe40002000000 */
[----:B------:R-:W-:Y:S02]  /*0860*/  SEL R10, R10, RZ, P5 ;  /* 0x000000ff0a0a7207 */ /* 0x000fe40002800000 */
[----:B------:R-:W-:Y:S01]  /*0870*/  SEL R11, R11, RZ, P6 ;  /* 0x000000ff0b0b7207 */ /* 0x000fe20003000000 */
[----:B------:R-:W-:Y:S04]  /*0880*/  STG.E.128 desc[UR4][R28.64], R4 ;  /* 0x000000041c007986 */ /* 0x000fe8000c101d04 */
[----:B------:R-:W-:Y:S01]  /*0890*/  STG.E.128 desc[UR4][R28.64+0x800], R8 ;  /* 0x000800081c007986 */ /* 0x000fe2000c101d04 */
[----:B------:R-:W-:Y:S05]  /*08a0*/  EXIT ;  /* 0x000000000000794d */ /* 0x000fea0003800000 */
.L_x_0:
[----:B------:R-:W-:-:S00]  /*08b0*/  BRA `(.L_x_0) ;  /* 0xfffffffc00fc7947 */ /* 0x000fc0000383ffff */
[----:B------:R-:W-:-:S00]  /*08c0*/  NOP ;  /* 0x0000000000007918 */ /* 0x000fc00000000000 */
        /* <DEDUP_REMOVED lines=11> */
.L_x_1:


//--------------------- .nv.global.init           --------------------------
	.section	.nv.global.init,"aw",@progbits
.nv.global.init:
	.type		_$_str,@object
	.size		_$_str,(_$_str_$_2 - _$_str)
_$_str:
        /*0000*/ 	.byte	0x5f, 0x5f, 0x43, 0x55, 0x44, 0x41, 0x5f, 0x46, 0x54, 0x5a, 0x00
	.type		_$_str_$_2,@object
	.size		_$_str_$_2,(.L_1 - _$_str_$_2)
_$_str_$_2:
        /*000b*/ 	.byte	0x5f, 0x5f, 0x43, 0x55, 0x44, 0x41, 0x5f, 0x50, 0x52, 0x45, 0x43, 0x5f, 0x53, 0x51, 0x52, 0x54
        /*001b*/ 	.byte	0x00
.L_1:


//--------------------- .nv.constant0.triton_poi_fused__native_batch_norm_legit_no_training_add_convolution_relu_14 --------------------------
	.section	.nv.constant0.triton_poi_fused__native_batch_norm_legit_no_training_add_convolution_relu_14,"a",@progbits
	.sectionflags	@""
	.align	4
.nv.constant0.triton_poi_fused__native_batch_norm_legit_no_training_add_convolution_relu_14:
	.zero		596
